	.headerflags	@"EF_CUDA_TEXMODE_UNIFIED EF_CUDA_64BIT_ADDRESS EF_CUDA_ACCELERATORS EF_CUDA_SM90 EF_CUDA_VIRTUAL_SM(EF_CUDA_SM90)"
	.elftype	@"ET_EXEC"


//--------------------- .nv.info                  --------------------------
	.section	.nv.info,"",@"SHT_CUDA_INFO"
	.align	4


	//----- nvinfo : EIATTR_REGCOUNT
	.align		4
        /*0000*/ 	.byte	0x04, 0x2f
        /*0002*/ 	.short	(.L_1 - .L_0)
	.align		4
.L_0:
        /*0004*/ 	.word	index@(triton_per_fused_add_mean_rsub_sigmoid_0)
        /*0008*/ 	.word	0x00000015


	//----- nvinfo : EIATTR_MIN_STACK_SIZE
	.align		4
.L_1:
        /*000c*/ 	.byte	0x04, 0x12
        /*000e*/ 	.short	(.L_3 - .L_2)
	.align		4
.L_2:
        /*0010*/ 	.word	index@(triton_per_fused_add_mean_rsub_sigmoid_0)
        /*0014*/ 	.word	0x00000000


	//----- nvinfo : EIATTR_FRAME_SIZE
	.align		4
.L_3:
        /*0018*/ 	.byte	0x04, 0x11
        /*001a*/ 	.short	(.L_5 - .L_4)
	.align		4
.L_4:
        /*001c*/ 	.word	index@(triton_per_fused_add_mean_rsub_sigmoid_0)
        /*0020*/ 	.word	0x00000000


	//----- nvinfo : EIATTR_MIN_STACK_SIZE
	.align		4
.L_5:
        /*0024*/ 	.byte	0x04, 0x12
        /*0026*/ 	.short	(.L_7 - .L_6)
	.align		4
.L_6:
        /*0028*/ 	.word	index@(triton_per_fused_add_mean_rsub_sigmoid_0)
        /*002c*/ 	.word	0x00000000
.L_7:


//--------------------- .nv.info.triton_per_fused_add_mean_rsub_sigmoid_0 --------------------------
	.section	.nv.info.triton_per_fused_add_mean_rsub_sigmoid_0,"",@"SHT_CUDA_INFO"
	.sectionflags	@""
	.align	4


	//----- nvinfo : EIATTR_CUDA_API_VERSION
	.align		4
        /*0000*/ 	.byte	0x04, 0x37
        /*0002*/ 	.short	(.L_9 - .L_8)
.L_8:
        /*0004*/ 	.word	0x0000007c


	//----- nvinfo : EIATTR_KPARAM_INFO
	.align		4
.L_9:
        /*0008*/ 	.byte	0x04, 0x17
        /*000a*/ 	.short	(.L_11 - .L_10)
.L_10:
        /*000c*/ 	.word	0x00000000
        /*0010*/ 	.short	0x0003
        /*0012*/ 	.short	0x0018
        /*0014*/ 	.byte	0x00, 0xf0, 0x11, 0x00


	//----- nvinfo : EIATTR_KPARAM_INFO
	.align		4
.L_11:
        /*0018*/ 	.byte	0x04, 0x17
        /*001a*/ 	.short	(.L_13 - .L_12)
.L_12:
        /*001c*/ 	.word	0x00000000
        /*0020*/ 	.short	0x0002
        /*0022*/ 	.short	0x0010
        /*0024*/ 	.byte	0x00, 0xf4, 0x21, 0x00


	//----- nvinfo : EIATTR_KPARAM_INFO
	.align		4
.L_13:
        /*0028*/ 	.byte	0x04, 0x17
        /*002a*/ 	.short	(.L_15 - .L_14)
.L_14:
        /*002c*/ 	.word	0x00000000
        /*0030*/ 	.short	0x0001
        /*0032*/ 	.short	0x0008
        /*0034*/ 	.byte	0x00, 0xf4, 0x21, 0x00


	//----- nvinfo : EIATTR_KPARAM_INFO
	.align		4
.L_15:
        /*0038*/ 	.byte	0x04, 0x17
        /*003a*/ 	.short	(.L_17 - .L_16)
.L_16:
        /*003c*/ 	.word	0x00000000
        /*0040*/ 	.short	0x0000
        /*0042*/ 	.short	0x0000
        /*0044*/ 	.byte	0x00, 0xf4, 0x21, 0x00


	//----- nvinfo : EIATTR_SPARSE_MMA_MASK
	.align		4
.L_17:
        /*0048*/ 	.byte	0x03, 0x50
        /*004a*/ 	.short	0x0000


	//----- nvinfo : EIATTR_MAXREG_COUNT
	.align		4
        /*004c*/ 	.byte	0x03, 0x1b
        /*004e*/ 	.short	0x00ff


	//----- nvinfo : EIATTR_COOP_GROUP_MASK_REGIDS
	.align		4
        /*0050*/ 	.byte	0x04, 0x29
        /*0052*/ 	.short	(.L_19 - .L_18)


	//   ....[0]....
.L_18:
        /*0054*/ 	.word	0xffffffff


	//   ....[1]....
        /*0058*/ 	.word	0xffffffff


	//   ....[2]....
        /*005c*/ 	.word	0xffffffff


	//   ....[3]....
        /*0060*/ 	.word	0xffffffff


	//   ....[4]....
        /*0064*/ 	.word	0xffffffff


	//   ....[5]....
        /*0068*/ 	.word	0xffffffff


	//----- nvinfo : EIATTR_COOP_GROUP_INSTR_OFFSETS
	.align		4
.L_19:
        /*006c*/ 	.byte	0x04, 0x28
        /*006e*/ 	.short	(.L_21 - .L_20)


	//   ....[0]....
.L_20:
        /*0070*/ 	.word	0x00000740


	//   ....[1]....
        /*0074*/ 	.word	0x00000770


	//   ....[2]....
        /*0078*/ 	.word	0x000007b0


	//   ....[3]....
        /*007c*/ 	.word	0x000007d0


	//   ....[4]....
        /*0080*/ 	.word	0x000007f0


	//   ....[5]....
        /*0084*/ 	.word	0x00000860


	//----- nvinfo : EIATTR_EXIT_INSTR_OFFSETS
	.align		4
.L_21:
        /*0088*/ 	.byte	0x04, 0x1c
        /*008a*/ 	.short	(.L_23 - .L_22)


	//   ....[0]....
.L_22:
        /*008c*/ 	.word	0x000008d0


	//   ....[1]....
        /*0090*/ 	.word	0x00000920


	//----- nvinfo : EIATTR_REQNTID
	.align		4
.L_23:
        /*0094*/ 	.byte	0x04, 0x10
        /*0096*/ 	.short	(.L_25 - .L_24)
.L_24:
        /*0098*/ 	.word	0x00000040
        /*009c*/ 	.word	0x00000001
        /*00a0*/ 	.word	0x00000001


	//----- nvinfo : EIATTR_CBANK_PARAM_SIZE
	.align		4
.L_25:
        /*00a4*/ 	.byte	0x03, 0x19
        /*00a6*/ 	.short	0x001c


	//----- nvinfo : EIATTR_PARAM_CBANK
	.align		4
        /*00a8*/ 	.byte	0x04, 0x0a
        /*00aa*/ 	.short	(.L_27 - .L_26)
	.align		4
.L_26:
        /*00ac*/ 	.word	index@(.nv.constant0.triton_per_fused_add_mean_rsub_sigmoid_0)
        /*00b0*/ 	.short	0x0210
        /*00b2*/ 	.short	0x001c


	//----- nvinfo : EIATTR_SW_WAR
	.align		4
.L_27:
        /*00b4*/ 	.byte	0x04, 0x36
        /*00b6*/ 	.short	(.L_29 - .L_28)
.L_28:
        /*00b8*/ 	.word	0x00000008
.L_29:


//--------------------- .nv.callgraph             --------------------------
	.section	.nv.callgraph,"",@"SHT_CUDA_CALLGRAPH"
	.align	4
	.sectionentsize	8
	.align		4
        /*0000*/ 	.word	0x00000000
	.align		4
        /*0004*/ 	.word	0xffffffff
	.align		4
        /*0008*/ 	.word	0x00000000
	.align		4
        /*000c*/ 	.word	0xfffffffe
	.align		4
        /*0010*/ 	.word	0x00000000
	.align		4
        /*0014*/ 	.word	0xfffffffd
	.align		4
        /*0018*/ 	.word	0x00000000
	.align		4
        /*001c*/ 	.word	0xfffffffc


//--------------------- .text.triton_per_fused_add_mean_rsub_sigmoid_0 --------------------------
	.section	.text.triton_per_fused_add_mean_rsub_sigmoid_0,"ax",@progbits
	.sectionflags	@"SHF_BARRIERS=1"
	.align	128
        .global         triton_per_fused_add_mean_rsub_sigmoid_0
        .type           triton_per_fused_add_mean_rsub_sigmoid_0,@function
        .size           triton_per_fused_add_mean_rsub_sigmoid_0,(.L_x_1 - triton_per_fused_add_mean_rsub_sigmoid_0)
        .other          triton_per_fused_add_mean_rsub_sigmoid_0,@"STO_CUDA_ENTRY STV_DEFAULT"
triton_per_fused_add_mean_rsub_sigmoid_0:
.text.triton_per_fused_add_mean_rsub_sigmoid_0:
[----:B------:R-:W0:Y:S02]  /*0000*/  LDC R1, c[0x0][0x28] ;  /* 0x00000a00ff017b82 */ /* 0x000e240000000800 */
[----:B------:R-:W1:Y:S01]  /*0010*/  S2R R13, SR_TID.X ;  /* 0x00000000000d7919 */ /* 0x000e620000002100 */
[----:B------:R-:W2:Y:S01]  /*0020*/  LDC.64 R4, c[0x0][0x218] ;  /* 0x00008600ff047b82 */ /* 0x000ea20000000a00 */
[----:B------:R-:W-:-:S07]  /*0030*/  ULDC.64 UR6, c[0x0][0x208] ;  /* 0x0000820000067ab9 */ /* 0x000fce0000000a00 */
[----:B------:R-:W3:Y:S01]  /*0040*/  LDC.64 R8, c[0x0][0x220] ;  /* 0x00008800ff087b82 */ /* 0x000ee20000000a00 */
[----:B-1----:R-:W-:-:S04]  /*0050*/  SHF.L.U32 R0, R13, 0x2, RZ ;  /* 0x000000020d007819 */ /* 0x002fc800000006ff */
[----:B------:R-:W-:-:S05]  /*0060*/  LOP3.LUT R3, R0, 0xfc, RZ, 0xc0, !PT ;  /* 0x000000fc00037812 */ /* 0x000fca00078ec0ff */
[----:B--2---:R-:W-:-:S06]  /*0070*/  IMAD.WIDE.U32 R4, R3, 0x4, R4 ;  /* 0x0000000403047825 */ /* 0x004fcc00078e0004 */
[----:B------:R-:W2:Y:S01]  /*0080*/  LDG.E.128 R4, desc[UR6][R4.64] ;  /* 0x0000000604047981 */ /* 0x000ea2000c1e1d00 */
[----:B---3--:R-:W-:-:S06]  /*0090*/  IMAD.WIDE.U32 R8, R3, 0x4, R8 ;  /* 0x0000000403087825 */ /* 0x008fcc00078e0008 */
[----:B------:R-:W3:Y:S01]  /*00a0*/  LDG.E.128 R8, desc[UR6][R8.64] ;  /* 0x0000000608087981 */ /* 0x000ee2000c1e1d00 */
[----:B------:R-:W1:Y:S01]  /*00b0*/  S2UR UR5, SR_CgaCtaId ;  /* 0x00000000000579c3 */ /* 0x000e620000008800 */
[----:B------:R-:W-:Y:S02]  /*00c0*/  UMOV UR4, 0x400 ;  /* 0x0000040000047882 */ /* 0x000fe40000000000 */
[----:B-1----:R-:W-:Y:S01]  /*00d0*/  UPRMT UR4, UR5, 0x654, UR4 ;  /* 0x0000065405047896 */ /* 0x002fe20008000004 */
[----:B--2---:R-:W-:Y:S01]  /*00e0*/  FADD R3, RZ, -R4 ;  /* 0x80000004ff037221 */ /* 0x004fe20000000000 */
[----:B------:R-:W-:Y:S01]  /*00f0*/  FADD R6, RZ, -R6 ;  /* 0x80000006ff067221 */ /* 0x000fe20000000000 */
[----:B------:R-:W-:Y:S02]  /*0100*/  FADD R7, RZ, -R7 ;  /* 0x80000007ff077221 */ /* 0x000fe40000000000 */
[----:B------:R-:W-:Y:S01]  /*0110*/  FMUL R12, R3, 1.4426950216293334961 ;  /* 0x3fb8aa3b030c7820 */ /* 0x000fe20000400000 */
[----:B------:R-:W-:Y:S01]  /*0120*/  FADD R3, RZ, -R5 ;  /* 0x80000005ff037221 */ /* 0x000fe20000000000 */
[----:B------:R-:W-:Y:S01]  /*0130*/  FMUL R6, R6, 1.4426950216293334961 ;  /* 0x3fb8aa3b06067820 */ /* 0x000fe20000400000 */
[----:B---3--:R-:W-:Y:S01]  /*0140*/  FADD R9, RZ, -R9 ;  /* 0x80000009ff097221 */ /* 0x008fe20000000000 */
[----:B------:R-:W-:Y:S01]  /*0150*/  FADD R8, RZ, -R8 ;  /* 0x80000008ff087221 */ /* 0x000fe20000000000 */
[----:B------:R-:W-:Y:S01]  /*0160*/  FSETP.GEU.AND P2, PT, R12, -126, PT ;  /* 0xc2fc00000c00780b */ /* 0x000fe20003f4e000 */
[----:B------:R-:W-:Y:S01]  /*0170*/  FMUL R3, R3, 1.4426950216293334961 ;  /* 0x3fb8aa3b03037820 */ /* 0x000fe20000400000 */
[----:B------:R-:W-:Y:S01]  /*0180*/  FSETP.GEU.AND P4, PT, R6, -126, PT ;  /* 0xc2fc00000600780b */ /* 0x000fe20003f8e000 */
[----:B------:R-:W-:Y:S01]  /*0190*/  FMUL R9, R9, 1.4426950216293334961 ;  /* 0x3fb8aa3b09097820 */ /* 0x000fe20000400000 */
[----:B------:R-:W-:Y:S01]  /*01a0*/  FADD R10, RZ, -R10 ;  /* 0x8000000aff0a7221 */ /* 0x000fe20000000000 */
[----:B------:R-:W-:Y:S01]  /*01b0*/  FMUL R8, R8, 1.4426950216293334961 ;  /* 0x3fb8aa3b08087820 */ /* 0x000fe20000400000 */
[----:B------:R-:W-:Y:S01]  /*01c0*/  FSETP.GEU.AND P3, PT, R3, -126, PT ;  /* 0xc2fc00000300780b */ /* 0x000fe20003f6e000 */
[----:B------:R-:W-:Y:S01]  /*01d0*/  FMUL R7, R7, 1.4426950216293334961 ;  /* 0x3fb8aa3b07077820 */ /* 0x000fe20000400000 */
[----:B------:R-:W-:Y:S01]  /*01e0*/  FMUL R10, R10, 1.4426950216293334961 ;  /* 0x3fb8aa3b0a0a7820 */ /* 0x000fe20000400000 */
[----:B------:R-:W-:Y:S01]  /*01f0*/  FSETP.GEU.AND P0, PT, R9, -126, PT ;  /* 0xc2fc00000900780b */ /* 0x000fe20003f0e000 */
[----:B------:R-:W-:Y:S01]  /*0200*/  FADD R11, RZ, -R11 ;  /* 0x8000000bff0b7221 */ /* 0x000fe20000000000 */
[----:B------:R-:W-:-:S02]  /*0210*/  FSETP.GEU.AND P6, PT, R8, -126, PT ;  /* 0xc2fc00000800780b */ /* 0x000fc40003fce000 */
[----:B------:R-:W-:Y:S01]  /*0220*/  @!P2 FMUL R12, R12, 0.5 ;  /* 0x3f0000000c0ca820 */ /* 0x000fe20000400000 */
[----:B------:R-:W-:Y:S01]  /*0230*/  FSETP.GEU.AND P1, PT, R10, -126, PT ;  /* 0xc2fc00000a00780b */ /* 0x000fe20003f2e000 */
[----:B------:R-:W-:Y:S01]  /*0240*/  @!P4 FMUL R6, R6, 0.5 ;  /* 0x3f0000000606c820 */ /* 0x000fe20000400000 */
[----:B------:R-:W-:Y:S01]  /*0250*/  FMUL R11, R11, 1.4426950216293334961 ;  /* 0x3fb8aa3b0b0b7820 */ /* 0x000fe20000400000 */
[----:B------:R-:W-:Y:S02]  /*0260*/  FSETP.GEU.AND P5, PT, R7, -126, PT ;  /* 0xc2fc00000700780b */ /* 0x000fe40003fae000 */
[----:B------:R-:W1:Y:S01]  /*0270*/  MUFU.EX2 R12, R12 ;  /* 0x0000000c000c7308 */ /* 0x000e620000000800 */
[----:B------:R-:W-:Y:S02]  /*0280*/  @!P3 FMUL R3, R3, 0.5 ;  /* 0x3f0000000303b820 */ /* 0x000fe40000400000 */
[----:B------:R-:W-:Y:S02]  /*0290*/  @!P0 FMUL R9, R9, 0.5 ;  /* 0x3f00000009098820 */ /* 0x000fe40000400000 */
[----:B------:R-:W-:-:S03]  /*02a0*/  @!P6 FMUL R8, R8, 0.5 ;  /* 0x3f0000000808e820 */ /* 0x000fc60000400000 */
[----:B------:R-:W2:Y:S01]  /*02b0*/  MUFU.EX2 R3, R3 ;  /* 0x0000000300037308 */ /* 0x000ea20000000800 */
[----:B------:R-:W-:Y:S02]  /*02c0*/  @!P1 FMUL R10, R10, 0.5 ;  /* 0x3f0000000a0a9820 */ /* 0x000fe40000400000 */
[----:B------:R-:W-:Y:S01]  /*02d0*/  @!P5 FMUL R7, R7, 0.5 ;  /* 0x3f0000000707d820 */ /* 0x000fe20000400000 */
[----:B-1----:R-:W-:-:S04]  /*02e0*/  @!P2 FMUL R12, R12, R12 ;  /* 0x0000000c0c0ca220 */ /* 0x002fc80000400000 */
[----:B------:R-:W1:Y:S01]  /*02f0*/  MUFU.EX2 R6, R6 ;  /* 0x0000000600067308 */ /* 0x000e620000000800 */
[----:B------:R-:W-:Y:S01]  /*0300*/  FSETP.GEU.AND P2, PT, R11, -126, PT ;  /* 0xc2fc00000b00780b */ /* 0x000fe20003f4e000 */
[----:B------:R-:W-:Y:S01]  /*0310*/  FADD R12, R12, 1 ;  /* 0x3f8000000c0c7421 */ /* 0x000fe20000000000 */
[----:B--2---:R-:W-:-:S05]  /*0320*/  @!P3 FMUL R3, R3, R3 ;  /* 0x000000030303b220 */ /* 0x004fca0000400000 */
[----:B------:R-:W2:Y:S01]  /*0330*/  MUFU.EX2 R9, R9 ;  /* 0x0000000900097308 */ /* 0x000ea20000000800 */
[----:B------:R-:W-:Y:S01]  /*0340*/  FSETP.GT.AND P3, PT, R12, 8.50705917302346158658e+37, PT ;  /* 0x7e8000000c00780b */ /* 0x000fe20003f64000 */
[----:B------:R-:W-:-:S04]  /*0350*/  FADD R3, R3, 1 ;  /* 0x3f80000003037421 */ /* 0x000fc80000000000 */
[----:B------:R-:W-:Y:S01]  /*0360*/  @!P2 FMUL R11, R11, 0.5 ;  /* 0x3f0000000b0ba820 */ /* 0x000fe20000400000 */
[----:B-1----:R-:W-:Y:S01]  /*0370*/  @!P4 FMUL R6, R6, R6 ;  /* 0x000000060606c220 */ /* 0x002fe20000400000 */
[----:B------:R-:W1:Y:S01]  /*0380*/  MUFU.EX2 R8, R8 ;  /* 0x0000000800087308 */ /* 0x000e620000000800 */
[----:B------:R-:W-:Y:S02]  /*0390*/  FSETP.GT.AND P4, PT, R3, 8.50705917302346158658e+37, PT ;  /* 0x7e8000000300780b */ /* 0x000fe40003f84000 */
[----:B------:R-:W-:-:S03]  /*03a0*/  FADD R6, R6, 1 ;  /* 0x3f80000006067421 */ /* 0x000fc60000000000 */
[----:B------:R-:W-:Y:S01]  /*03b0*/  @P3 FMUL R12, R12, 0.25 ;  /* 0x3e8000000c0c3820 */ /* 0x000fe20000400000 */
[----:B--2---:R-:W-:Y:S01]  /*03c0*/  @!P0 FMUL R9, R9, R9 ;  /* 0x0000000909098220 */ /* 0x004fe20000400000 */
[----:B------:R-:W2:Y:S03]  /*03d0*/  MUFU.EX2 R10, R10 ;  /* 0x0000000a000a7308 */ /* 0x000ea60000000800 */
[----:B------:R-:W-:-:S03]  /*03e0*/  FADD R9, R9, 1 ;  /* 0x3f80000009097421 */ /* 0x000fc60000000000 */
[----:B------:R-:W-:Y:S01]  /*03f0*/  @P4 FMUL R3, R3, 0.25 ;  /* 0x3e80000003034820 */ /* 0x000fe20000400000 */
[----:B-1----:R-:W-:Y:S01]  /*0400*/  @!P6 FMUL R8, R8, R8 ;  /* 0x000000080808e220 */ /* 0x002fe20000400000 */
[----:B------:R-:W1:Y:S03]  /*0410*/  MUFU.EX2 R7, R7 ;  /* 0x0000000700077308 */ /* 0x000e660000000800 */
[----:B------:R-:W-:Y:S01]  /*0420*/  FADD R14, R8, 1 ;  /* 0x3f800000080e7421 */ /* 0x000fe20000000000 */
[----:B--2---:R-:W-:-:S04]  /*0430*/  @!P1 FMUL R10, R10, R10 ;  /* 0x0000000a0a0a9220 */ /* 0x004fc80000400000 */
[----:B------:R-:W2:Y:S01]  /*0440*/  MUFU.EX2 R11, R11 ;  /* 0x0000000b000b7308 */ /* 0x000ea20000000800 */
[----:B------:R-:W-:Y:S01]  /*0450*/  FSETP.GT.AND P1, PT, R9, 8.50705917302346158658e+37, PT ;  /* 0x7e8000000900780b */ /* 0x000fe20003f24000 */
[----:B------:R-:W-:Y:S01]  /*0460*/  FADD R10, R10, 1 ;  /* 0x3f8000000a0a7421 */ /* 0x000fe20000000000 */
[----:B------:R-:W-:Y:S01]  /*0470*/  FSETP.GT.AND P0, PT, R14, 8.50705917302346158658e+37, PT ;  /* 0x7e8000000e00780b */ /* 0x000fe20003f04000 */
[----:B-1----:R-:W-:Y:S01]  /*0480*/  @!P5 FMUL R7, R7, R7 ;  /* 0x000000070707d220 */ /* 0x002fe20000400000 */
[----:B------:R-:W-:-:S03]  /*0490*/  FSETP.GT.AND P5, PT, R6, 8.50705917302346158658e+37, PT ;  /* 0x7e8000000600780b */ /* 0x000fc60003fa4000 */
[----:B------:R1:W-:Y:S01]  /*04a0*/  MUFU.RCP R4, R3 ;  /* 0x0000000300047308 */ /* 0x0003e20000001000 */
[----:B------:R-:W-:-:S05]  /*04b0*/  FADD R7, R7, 1 ;  /* 0x3f80000007077421 */ /* 0x000fca0000000000 */
[----:B------:R-:W-:Y:S01]  /*04c0*/  @P1 FMUL R9, R9, 0.25 ;  /* 0x3e80000009091820 */ /* 0x000fe20000400000 */
[----:B--2---:R-:W-:Y:S01]  /*04d0*/  @!P2 FMUL R11, R11, R11 ;  /* 0x0000000b0b0ba220 */ /* 0x004fe20000400000 */
[----:B------:R-:W-:Y:S01]  /*04e0*/  FSETP.GT.AND P2, PT, R10, 8.50705917302346158658e+37, PT ;  /* 0x7e8000000a00780b */ /* 0x000fe20003f44000 */
[----:B------:R-:W2:Y:S01]  /*04f0*/  MUFU.RCP R12, R12 ;  /* 0x0000000c000c7308 */ /* 0x000ea20000001000 */
[----:B-1----:R-:W-:Y:S01]  /*0500*/  HFMA2.MMA R3, -RZ, RZ, 1.625, 0 ;  /* 0x3e800000ff037435 */ /* 0x002fe200000001ff */
[----:B------:R-:W-:Y:S01]  /*0510*/  FADD R11, R11, 1 ;  /* 0x3f8000000b0b7421 */ /* 0x000fe20000000000 */
[----:B------:R-:W-:Y:S01]  /*0520*/  FSETP.GT.AND P6, PT, R7, 8.50705917302346158658e+37, PT ;  /* 0x7e8000000700780b */ /* 0x000fe20003fc4000 */
[----:B------:R-:W-:Y:S01]  /*0530*/  @P5 FMUL R6, R6, 0.25 ;  /* 0x3e80000006065820 */ /* 0x000fe20000400000 */
[----:B------:R-:W-:-:S03]  /*0540*/  @P0 FMUL R14, R14, 0.25 ;  /* 0x3e8000000e0e0820 */ /* 0x000fc60000400000 */
[----:B------:R-:W-:Y:S03]  /*0550*/  MUFU.RCP R9, R9 ;  /* 0x0000000900097308 */ /* 0x000fe60000001000 */
[----:B------:R-:W-:Y:S01]  /*0560*/  FSEL R5, R3, 1, P3 ;  /* 0x3f80000003057808 */ /* 0x000fe20001800000 */
[----:B------:R-:W-:Y:S01]  /*0570*/  @P2 FMUL R10, R10, 0.25 ;  /* 0x3e8000000a0a2820 */ /* 0x000fe20000400000 */
[----:B------:R-:W-:Y:S02]  /*0580*/  FSETP.GT.AND P3, PT, R11, 8.50705917302346158658e+37, PT ;  /* 0x7e8000000b00780b */ /* 0x000fe40003f64000 */
[----:B------:R-:W-:Y:S01]  /*0590*/  FSEL R16, R3, 1, P1 ;  /* 0x3f80000003107808 */ /* 0x000fe20000800000 */
[----:B------:R-:W1:Y:S01]  /*05a0*/  MUFU.RCP R6, R6 ;  /* 0x0000000600067308 */ /* 0x000e620000001000 */
[----:B------:R-:W-:Y:S01]  /*05b0*/  @P6 FMUL R7, R7, 0.25 ;  /* 0x3e80000007076820 */ /* 0x000fe20000400000 */
[----:B--2---:R-:W-:Y:S01]  /*05c0*/  FFMA R12, R12, -R5, 1 ;  /* 0x3f8000000c0c7423 */ /* 0x004fe20000000805 */
[----:B------:R-:W-:-:S02]  /*05d0*/  FSEL R5, R3, 1, P5 ;  /* 0x3f80000003057808 */ /* 0x000fc40002800000 */
[----:B------:R-:W-:-:S03]  /*05e0*/  ISETP.GE.AND P1, PT, R13, 0x2, PT ;  /* 0x000000020d00780c */ /* 0x000fc60003f26270 */
[----:B------:R2:W3:Y:S02]  /*05f0*/  MUFU.RCP R15, R14 ;  /* 0x0000000e000f7308 */ /* 0x0004e40000001000 */
[----:B------:R-:W-:Y:S01]  /*0600*/  @P3 FMUL R11, R11, 0.25 ;  /* 0x3e8000000b0b3820 */ /* 0x000fe20000400000 */
[----:B-1----:R-:W-:-:S05]  /*0610*/  FFMA R5, R6, -R5, 1 ;  /* 0x3f80000006057423 */ /* 0x002fca0000000805 */
[----:B------:R1:W4:Y:S01]  /*0620*/  MUFU.RCP R8, R7 ;  /* 0x0000000700087308 */ /* 0x0003220000001000 */
[C---:B--2---:R-:W-:Y:S02]  /*0630*/  FSEL R14, R3.reuse, 1, P0 ;  /* 0x3f800000030e7808 */ /* 0x044fe40000000000 */
[----:B------:R-:W-:Y:S02]  /*0640*/  FSEL R6, R3, 1, P2 ;  /* 0x3f80000003067808 */ /* 0x000fe40001000000 */
[----:B------:R-:W-:Y:S01]  /*0650*/  LOP3.LUT P0, RZ, R13, 0x1f, RZ, 0xc0, !PT ;  /* 0x0000001f0dff7812 */ /* 0x000fe2000780c0ff */
[----:B---3--:R-:W-:Y:S02]  /*0660*/  FFMA R12, R15, R14, R12 ;  /* 0x0000000e0f0c7223 */ /* 0x008fe4000000000c */
[----:B------:R-:W2:Y:S01]  /*0670*/  MUFU.RCP R10, R10 ;  /* 0x0000000a000a7308 */ /* 0x000ea20000001000 */
[----:B-1----:R-:W-:-:S05]  /*0680*/  FSEL R7, R3, 1, P4 ;  /* 0x3f80000003077808 */ /* 0x002fca0002000000 */
[----:B------:R-:W-:Y:S01]  /*0690*/  FFMA R4, R4, -R7, 1 ;  /* 0x3f80000004047423 */ /* 0x000fe20000000807 */
[C---:B------:R-:W-:Y:S01]  /*06a0*/  FSEL R7, R3.reuse, 1, P6 ;  /* 0x3f80000003077808 */ /* 0x040fe20003000000 */
[----:B------:R-:W1:Y:S01]  /*06b0*/  MUFU.RCP R18, R11 ;  /* 0x0000000b00127308 */ /* 0x000e620000001000 */
[----:B------:R-:W-:Y:S01]  /*06c0*/  FSEL R3, R3, 1, P3 ;  /* 0x3f80000003037808 */ /* 0x000fe20001800000 */
[----:B------:R-:W-:Y:S02]  /*06d0*/  FFMA R9, R9, R16, R4 ;  /* 0x0000001009097223 */ /* 0x000fe40000000004 */
[----:B----4-:R-:W-:Y:S02]  /*06e0*/  FFMA R7, R8, -R7, 1 ;  /* 0x3f80000008077423 */ /* 0x010fe40000000807 */
[----:B------:R-:W-:Y:S01]  /*06f0*/  FADD R12, R12, R9 ;  /* 0x000000090c0c7221 */ /* 0x000fe20000000000 */
[----:B--2---:R-:W-:-:S04]  /*0700*/  FFMA R5, R10, R6, R5 ;  /* 0x000000060a057223 */ /* 0x004fc80000000005 */
[----:B------:R-:W-:Y:S01]  /*0710*/  FADD R12, R5, R12 ;  /* 0x0000000c050c7221 */ /* 0x000fe20000000000 */
[----:B-1----:R-:W-:-:S04]  /*0720*/  FFMA R3, R18, R3, R7 ;  /* 0x0000000312037223 */ /* 0x002fc80000000007 */
[----:B------:R-:W-:-:S05]  /*0730*/  FADD R3, R3, R12 ;  /* 0x0000000c03037221 */ /* 0x000fca0000000000 */
[----:B------:R-:W1:Y:S02]  /*0740*/  SHFL.BFLY PT, R4, R3, 0x10, 0x1f ;  /* 0x0e001f0003047f89 */ /* 0x000e6400000e0000 */
[----:B-1----:R-:W-:Y:S01]  /*0750*/  FADD R4, R3, R4 ;  /* 0x0000000403047221 */ /* 0x002fe20000000000 */
[----:B------:R-:W-:-:S04]  /*0760*/  SHF.R.U32.HI R3, RZ, 0x3, R13 ;  /* 0x00000003ff037819 */ /* 0x000fc8000001160d */
[----:B------:R-:W1:Y:S01]  /*0770*/  SHFL.BFLY PT, R5, R4, 0x8, 0x1f ;  /* 0x0d001f0004057f89 */ /* 0x000e6200000e0000 */
[----:B------:R-:W-:Y:S01]  /*0780*/  LOP3.LUT R3, R3, 0x4, RZ, 0xc0, !PT ;  /* 0x0000000403037812 */ /* 0x000fe200078ec0ff */
[----:B-1----:R-:W-:Y:S01]  /*0790*/  FADD R5, R4, R5 ;  /* 0x0000000504057221 */ /* 0x002fe20000000000 */
[----:B------:R-:W-:-:S04]  /*07a0*/  LOP3.LUT R4, R13, 0x1, RZ, 0xc0, !PT ;  /* 0x000000010d047812 */ /* 0x000fc800078ec0ff */
[----:B------:R-:W1:Y:S02]  /*07b0*/  SHFL.BFLY PT, R6, R5, 0x4, 0x1f ;  /* 0x0c801f0005067f89 */ /* 0x000e6400000e0000 */
[----:B-1----:R-:W-:-:S05]  /*07c0*/  FADD R6, R5, R6 ;  /* 0x0000000605067221 */ /* 0x002fca0000000000 */
[----:B------:R-:W1:Y:S02]  /*07d0*/  SHFL.BFLY PT, R7, R6, 0x2, 0x1f ;  /* 0x0c401f0006077f89 */ /* 0x000e6400000e0000 */
[----:B-1----:R-:W-:-:S05]  /*07e0*/  FADD R7, R6, R7 ;  /* 0x0000000706077221 */ /* 0x002fca0000000000 */
[----:B------:R-:W1:Y:S02]  /*07f0*/  SHFL.BFLY PT, R8, R7, 0x1, 0x1f ;  /* 0x0c201f0007087f89 */ /* 0x000e6400000e0000 */
[----:B-1----:R-:W-:-:S05]  /*0800*/  FADD R8, R7, R8 ;  /* 0x0000000807087221 */ /* 0x002fca0000000000 */
[----:B------:R-:W-:Y:S01]  /*0810*/  @!P0 STS [R3+UR4], R8 ;  /* 0x0000000803008988 */ /* 0x000fe20008000804 */
[----:B------:R-:W-:Y:S01]  /*0820*/  BAR.SYNC.DEFER_BLOCKING 0x0 ;  /* 0x0000000000007b1d */ /* 0x000fe20000010000 */
[----:B------:R-:W-:-:S04]  /*0830*/  ISETP.NE.U32.AND P0, PT, R4, 0x1, PT ;  /* 0x000000010400780c */ /* 0x000fc80003f05070 */
[----:B------:R-:W-:Y:S01]  /*0840*/  ISETP.LT.AND P0, PT, R13, 0x2, P0 ;  /* 0x000000020d00780c */ /* 0x000fe20000701270 */
[----:B------:R-:W1:Y:S04]  /*0850*/  @!P1 LDS R2, [R0+UR4] ;  /* 0x0000000400029984 */ /* 0x000e680008000800 */
[----:B-1----:R-:W1:Y:S02]  /*0860*/  SHFL.BFLY PT, R5, R2, 0x1, 0x1f ;  /* 0x0c201f0002057f89 */ /* 0x002e6400000e0000 */
[----:B-1----:R-:W-:-:S06]  /*0870*/  FADD R5, R2, R5 ;  /* 0x0000000502057221 */ /* 0x002fcc0000000000 */
[----:B------:R1:W-:Y:S01]  /*0880*/  @P0 STS [R0+UR4], R5 ;  /* 0x0000000500000988 */ /* 0x0003e20008000804 */
[----:B------:R-:W-:Y:S01]  /*0890*/  BAR.SYNC.DEFER_BLOCKING 0x0 ;  /* 0x0000000000007b1d */ /* 0x000fe20000010000 */
[----:B------:R-:W-:-:S05]  /*08a0*/  LOP3.LUT P0, RZ, R13, 0x3f, RZ, 0xc0, !PT ;  /* 0x0000003f0dff7812 */ /* 0x000fca000780c0ff */
[----:B------:R-:W2:Y:S02]  /*08b0*/  LDS R4, [UR4] ;  /* 0x00000004ff047984 */ /* 0x000ea40008000800 */
[----:B------:R-:W-:Y:S06]  /*08c0*/  BAR.SYNC.DEFER_BLOCKING 0x0 ;  /* 0x0000000000007b1d */ /* 0x000fec0000010000 */
[----:B-1----:R-:W-:Y:S05]  /*08d0*/  @P0 EXIT ;  /* 0x000000000000094d */ /* 0x002fea0003800000 */
[----:B------:R-:W0:Y:S01]  /*08e0*/  LDC.64 R2, c[0x0][0x210] ;  /* 0x00008400ff027b82 */ /* 0x000e220000000a00 */
[----:B--2---:R-:W-:-:S04]  /*08f0*/  FADD R4, RZ, R4 ;  /* 0x00000004ff047221 */ /* 0x004fc80000000000 */
[----:B------:R-:W-:-:S05]  /*0900*/  FMUL R5, R4, 0.00390625 ;  /* 0x3b80000004057820 */ /* 0x000fca0000400000 */
[----:B0-----:R-:W-:Y:S01]  /*0910*/  STG.E desc[UR6][R2.64], R5 ;  /* 0x0000000502007986 */ /* 0x001fe2000c101906 */
[----:B------:R-:W-:Y:S05]  /*0920*/  EXIT ;  /* 0x000000000000794d */ /* 0x000fea0003800000 */
.L_x_0:
[----:B------:R-:W-:-:S00]  /*0930*/  BRA `(.L_x_0) ;  /* 0xfffffffc00fc7947 */ /* 0x000fc0000383ffff */
[----:B------:R-:W-:-:S00]  /*0940*/  NOP ;  /* 0x0000000000007918 */ /* 0x000fc00000000000 */
        /* <DEDUP_REMOVED lines=11> */
.L_x_1:


//--------------------- .nv.shared.triton_per_fused_add_mean_rsub_sigmoid_0 --------------------------
	.section	.nv.shared.triton_per_fused_add_mean_rsub_sigmoid_0,"aw",@nobits
	.sectionflags	@""
	.align	16
	.zero		1024


//--------------------- .nv.constant0.triton_per_fused_add_mean_rsub_sigmoid_0 --------------------------
	.section	.nv.constant0.triton_per_fused_add_mean_rsub_sigmoid_0,"a",@progbits
	.sectionflags	@""
	.align	4
.nv.constant0.triton_per_fused_add_mean_rsub_sigmoid_0:
	.zero		556
